//
// Generated by NVIDIA NVVM Compiler
//
// Compiler Build ID: CL-36424714
// Cuda compilation tools, release 13.0, V13.0.88
// Based on NVVM 20.0.0
//

.version 9.0
.target sm_100
.address_size 64

	// .globl	default_function_kernel

.visible .entry default_function_kernel(
	.param .u64 .ptr .align 1 default_function_kernel_param_0,
	.param .u64 .ptr .align 1 default_function_kernel_param_1
)
.maxntid 64
{
	.reg .pred 	%p<4>;
	.reg .b32 	%r<34>;
	.reg .b32 	%f<10>;
	.reg .b64 	%rd<11>;

	ld.param.u64 	%rd3, [default_function_kernel_param_0];
	ld.param.u64 	%rd4, [default_function_kernel_param_1];
	cvta.to.global.u64 	%rd1, %rd4;
	cvta.to.global.u64 	%rd5, %rd3;
	mov.u32 	%r12, %ctaid.x;
	shl.b32 	%r13, %r12, 6;
	mov.u32 	%r14, %tid.x;
	or.b32  	%r15, %r13, %r14;
	mul.wide.u32 	%rd6, %r15, 4;
	add.s64 	%rd2, %rd5, %rd6;
	mov.b32 	%r16, -8388611;
	st.global.u32 	[%rd2], %r16;
	mul.lo.s32 	%r17, %r14, 3;
	and.b32  	%r18, %r17, 7;
	setp.ne.s32 	%p1, %r18, 5;
	and.b32  	%r19, %r14, 7;
	mul.lo.s32 	%r20, %r19, 3;
	add.s32 	%r21, %r20, 3;
	shr.u32 	%r22, %r21, 3;
	shr.u32 	%r23, %r20, 3;
	mul.lo.s32 	%r24, %r12, 48;
	shr.u32 	%r25, %r14, 3;
	mad.lo.s32 	%r26, %r25, 6, %r24;
	add.s32 	%r32, %r26, %r23;
	selp.u32 	%r27, 1, 0, %p1;
	add.s32 	%r28, %r22, %r27;
	sub.s32 	%r2, %r28, %r23;
	mov.b32 	%r31, 0;
	mov.f32 	%f9, 0fFF7FFFFD;
	mov.u32 	%r30, %r32;
$L__BB0_1:
	setp.ge.s32 	%p2, %r31, %r2;
	@%p2 bra 	$L__BB0_3;
	mul.wide.u32 	%rd9, %r30, 4;
	add.s64 	%rd10, %rd1, %rd9;
	ld.global.nc.f32 	%f7, [%rd10];
	max.f32 	%f9, %f9, %f7;
	st.global.f32 	[%rd2], %f9;
	add.s32 	%r31, %r31, 1;
	add.s32 	%r30, %r30, 1;
	bra.uni 	$L__BB0_1;
$L__BB0_3:
	mov.b32 	%r33, 0;
$L__BB0_4:
	setp.lt.s32 	%p3, %r33, %r2;
	@%p3 bra 	$L__BB0_6;
	ret;
$L__BB0_6:
	mul.wide.u32 	%rd7, %r32, 4;
	add.s64 	%rd8, %rd1, %rd7;
	ld.global.nc.f32 	%f6, [%rd8+12];
	max.f32 	%f9, %f9, %f6;
	st.global.f32 	[%rd2], %f9;
	add.s32 	%r33, %r33, 1;
	add.s32 	%r32, %r32, 1;
	bra.uni 	$L__BB0_4;

}


// ===== COMPILED SASS (sm_100) =====

	.target	sm_100

	.elftype	@"ET_EXEC"


//--------------------- .note.nv.tkinfo           --------------------------
	.section	.note.nv.tkinfo,"",@"SHT_NOTE"
	.sectionflags	@"SHF_NOTE_NV_TKINFO"
	.tkinfo
        /*0018*/ 	.word	0x00000002
        /*0030*/ 	.string	""
        /*0030*/ 	.string	"ptxas"
        /*0030*/ 	.string	"Cuda compilation tools, release 13.0, V13.0.88"
        /*0030*/ 	.string	"Build cuda_13.0.r13.0/compiler.36424714_0"
        /*0030*/ 	.string	"-arch sm_100 -m 64 "



//--------------------- .note.nv.cuinfo           --------------------------
	.section	.note.nv.cuinfo,"",@"SHT_NOTE"
	.sectionflags	@"SHF_NOTE_NV_CUINFO"
        /*0018*/ 	.short	0x0002
        /*001a*/ 	.short	0x0064
        /*001c*/ 	.short	0x0082
	.zero		2


//--------------------- .nv.info                  --------------------------
	.section	.nv.info,"",@"SHT_CUDA_INFO"
	.align	4


	//----- nvinfo : EIATTR_REGCOUNT
	.align		4
        /*0000*/ 	.byte	0x04, 0x2f
        /*0002*/ 	.short	(.L_1 - .L_0)
	.align		4
.L_0:
        /*0004*/ 	.word	index@(default_function_kernel)
        /*0008*/ 	.word	0x00000010


	//----- nvinfo : EIATTR_FRAME_SIZE
	.align		4
.L_1:
        /*000c*/ 	.byte	0x04, 0x11
        /*000e*/ 	.short	(.L_3 - .L_2)
	.align		4
.L_2:
        /*0010*/ 	.word	index@(default_function_kernel)
        /*0014*/ 	.word	0x00000000


	//----- nvinfo : EIATTR_MIN_STACK_SIZE
	.align		4
.L_3:
        /*0018*/ 	.byte	0x04, 0x12
        /*001a*/ 	.short	(.L_5 - .L_4)
	.align		4
.L_4:
        /*001c*/ 	.word	index@(default_function_kernel)
        /*0020*/ 	.word	0x00000000
.L_5:


//--------------------- .nv.compat                --------------------------
	.section	.nv.compat,"",@"SHT_CUDA_COMPAT_INFO"
	.align	4
        /*0000*/ 	.byte	0x02, 0x09, 0x00, 0x00, 0x02, 0x02, 0x01, 0x00, 0x02, 0x05, 0x05, 0x00, 0x03, 0x07, 0x01, 0x01
        /*0010*/ 	.byte	0x02, 0x03, 0x00, 0x00, 0x02, 0x06, 0x01, 0x00, 0x04, 0x0b, 0x08, 0x00, 0x09, 0x00, 0x00, 0x00
        /*0020*/ 	.byte	0x00, 0x00, 0x00, 0x00


//--------------------- .nv.info.default_function_kernel --------------------------
	.section	.nv.info.default_function_kernel,"",@"SHT_CUDA_INFO"
	.sectionflags	@""
	.align	4


	//----- nvinfo : EIATTR_CUDA_API_VERSION
	.align		4
        /*0000*/ 	.byte	0x04, 0x37
        /*0002*/ 	.short	(.L_7 - .L_6)
.L_6:
        /*0004*/ 	.word	0x00000082


	//----- nvinfo : EIATTR_KPARAM_INFO
	.align		4
.L_7:
        /*0008*/ 	.byte	0x04, 0x17
        /*000a*/ 	.short	(.L_9 - .L_8)
.L_8:
        /*000c*/ 	.word	0x00000000
        /*0010*/ 	.short	0x0001
        /*0012*/ 	.short	0x0008
        /*0014*/ 	.byte	0x00, 0xf5, 0x21, 0x00


	//----- nvinfo : EIATTR_KPARAM_INFO
	.align		4
.L_9:
        /*0018*/ 	.byte	0x04, 0x17
        /*001a*/ 	.short	(.L_11 - .L_10)
.L_10:
        /*001c*/ 	.word	0x00000000
        /*0020*/ 	.short	0x0000
        /*0022*/ 	.short	0x0000
        /*0024*/ 	.byte	0x00, 0xf5, 0x21, 0x00


	//----- nvinfo : EIATTR_SPARSE_MMA_MASK
	.align		4
.L_11:
        /*0028*/ 	.byte	0x03, 0x50
        /*002a*/ 	.short	0x0000


	//----- nvinfo : EIATTR_MAXREG_COUNT
	.align		4
        /*002c*/ 	.byte	0x03, 0x1b
        /*002e*/ 	.short	0x00ff


	//----- nvinfo : EIATTR_MERCURY_ISA_VERSION
	.align		4
        /*0030*/ 	.byte	0x03, 0x5f
        /*0032*/ 	.short	0x0101


	//----- nvinfo : EIATTR_VRC_CTA_INIT_COUNT
	.align		4
        /*0034*/ 	.byte	0x02, 0x4a
	.zero		1
	.zero		1


	//----- nvinfo : EIATTR_EXIT_INSTR_OFFSETS
	.align		4
        /*0038*/ 	.byte	0x04, 0x1c
        /*003a*/ 	.short	(.L_13 - .L_12)


	//   ....[0]....
.L_12:
        /*003c*/ 	.word	0x00000290


	//   ....[1]....
        /*0040*/ 	.word	0x00000340


	//----- nvinfo : EIATTR_MAX_THREADS
	.align		4
.L_13:
        /*0044*/ 	.byte	0x04, 0x05
        /*0046*/ 	.short	(.L_15 - .L_14)
.L_14:
        /*0048*/ 	.word	0x00000040
        /*004c*/ 	.word	0x00000001
        /*0050*/ 	.word	0x00000001


	//----- nvinfo : EIATTR_CRS_STACK_SIZE
	.align		4
.L_15:
        /*0054*/ 	.byte	0x04, 0x1e
        /*0056*/ 	.short	(.L_17 - .L_16)
.L_16:
        /*0058*/ 	.word	0x00000000


	//----- nvinfo : EIATTR_CBANK_PARAM_SIZE
	.align		4
.L_17:
        /*005c*/ 	.byte	0x03, 0x19
        /*005e*/ 	.short	0x0010


	//----- nvinfo : EIATTR_PARAM_CBANK
	.align		4
        /*0060*/ 	.byte	0x04, 0x0a
        /*0062*/ 	.short	(.L_19 - .L_18)
	.align		4
.L_18:
        /*0064*/ 	.word	index@(.nv.constant0.default_function_kernel)
        /*0068*/ 	.short	0x0380
        /*006a*/ 	.short	0x0010


	//----- nvinfo : EIATTR_SW_WAR
	.align		4
.L_19:
        /*006c*/ 	.byte	0x04, 0x36
        /*006e*/ 	.short	(.L_21 - .L_20)
.L_20:
        /*0070*/ 	.word	0x00000008
.L_21:


//--------------------- .nv.callgraph             --------------------------
	.section	.nv.callgraph,"",@"SHT_CUDA_CALLGRAPH"
	.align	4
	.sectionentsize	8
	.align		4
        /*0000*/ 	.word	0x00000000
	.align		4
        /*0004*/ 	.word	0xffffffff
	.align		4
        /*0008*/ 	.word	0x00000000
	.align		4
        /*000c*/ 	.word	0xfffffffe
	.align		4
        /*0010*/ 	.word	0x00000000
	.align		4
        /*0014*/ 	.word	0xfffffffd
	.align		4
        /*0018*/ 	.word	0x00000000
	.align		4
        /*001c*/ 	.word	0xfffffffc


//--------------------- .text.default_function_kernel --------------------------
	.section	.text.default_function_kernel,"ax",@progbits
	.align	128
        .global         default_function_kernel
        .type           default_function_kernel,@function
        .size           default_function_kernel,(.L_x_5 - default_function_kernel)
        .other          default_function_kernel,@"STO_CUDA_ENTRY STV_DEFAULT"
default_function_kernel:
.text.default_function_kernel:
[----:B------:R-:W-:Y:S01]  /*0000*/  LDC R1, c[0x0][0x37c] ;  /* 0x0000df00ff017b82 */ /* 0x000fe20000000800 */
[----:B------:R-:W0:Y:S07]  /*0010*/  S2R R11, SR_TID.X ;  /* 0x00000000000b7919 */ /* 0x000e2e0000002100 */
[----:B------:R-:W1:Y:S01]  /*0020*/  LDC.64 R2, c[0x0][0x380] ;  /* 0x0000e000ff027b82 */ /* 0x000e620000000a00 */
[----:B------:R-:W2:Y:S01]  /*0030*/  LDCU.64 UR4, c[0x0][0x358] ;  /* 0x00006b00ff0477ac */ /* 0x000ea20008000a00 */
[----:B------:R-:W-:Y:S01]  /*0040*/  BSSY.RECONVERGENT B0, `(.L_x_0) ;  /* 0x0000024000007945 */ /* 0x000fe20003800200 */
[----:B------:R-:W3:Y:S01]  /*0050*/  S2R R9, SR_CTAID.X ;  /* 0x0000000000097919 */ /* 0x000ee20000002500 */
[C---:B0-----:R-:W-:Y:S01]  /*0060*/  IMAD R0, R11.reuse, 0x3, RZ ;  /* 0x000000030b007824 */ /* 0x041fe200078e02ff */
[----:B------:R-:W-:-:S04]  /*0070*/  LOP3.LUT R4, R11, 0x7, RZ, 0xc0, !PT ;  /* 0x000000070b047812 */ /* 0x000fc800078ec0ff */
[----:B------:R-:W-:Y:S01]  /*0080*/  LOP3.LUT R0, R0, 0x7, RZ, 0xc0, !PT ;  /* 0x0000000700007812 */ /* 0x000fe200078ec0ff */
[----:B------:R-:W-:-:S03]  /*0090*/  IMAD R4, R4, 0x3, RZ ;  /* 0x0000000304047824 */ /* 0x000fc600078e02ff */
[----:B------:R-:W-:Y:S01]  /*00a0*/  ISETP.NE.AND P0, PT, R0, 0x5, PT ;  /* 0x000000050000780c */ /* 0x000fe20003f05270 */
[----:B------:R-:W-:Y:S01]  /*00b0*/  VIADD R0, R4, 0x3 ;  /* 0x0000000304007836 */ /* 0x000fe20000000000 */
[----:B------:R-:W-:-:S04]  /*00c0*/  SHF.R.U32.HI R4, RZ, 0x3, R4 ;  /* 0x00000003ff047819 */ /* 0x000fc80000011604 */
[----:B------:R-:W-:Y:S02]  /*00d0*/  SHF.R.U32.HI R5, RZ, 0x3, R0 ;  /* 0x00000003ff057819 */ /* 0x000fe40000011600 */
[----:B------:R-:W-:Y:S01]  /*00e0*/  LEA.HI R7, R0, 0x1, RZ, 0x1d ;  /* 0x0000000100077811 */ /* 0x000fe200078fe8ff */
[----:B---3--:R-:W-:-:S04]  /*00f0*/  IMAD.SHL.U32 R0, R9, 0x40, RZ ;  /* 0x0000004009007824 */ /* 0x008fc800078e00ff */
[----:B------:R-:W-:Y:S01]  /*0100*/  @!P0 IMAD.MOV R7, RZ, RZ, R5 ;  /* 0x000000ffff078224 */ /* 0x000fe200078e0205 */
[----:B------:R-:W-:Y:S02]  /*0110*/  LOP3.LUT R5, R0, R11, RZ, 0xfc, !PT ;  /* 0x0000000b00057212 */ /* 0x000fe400078efcff */
[----:B------:R-:W-:Y:S02]  /*0120*/  SHF.R.U32.HI R0, RZ, 0x3, R11 ;  /* 0x00000003ff007819 */ /* 0x000fe4000001160b */
[----:B------:R-:W-:Y:S01]  /*0130*/  IADD3 R13, PT, PT, -R4, R7, RZ ;  /* 0x00000007040d7210 */ /* 0x000fe20007ffe1ff */
[----:B-1----:R-:W-:-:S03]  /*0140*/  IMAD.WIDE.U32 R2, R5, 0x4, R2 ;  /* 0x0000000405027825 */ /* 0x002fc600078e0002 */
[C---:B------:R-:W-:Y:S01]  /*0150*/  ISETP.GT.AND P1, PT, R13.reuse, RZ, PT ;  /* 0x000000ff0d00720c */ /* 0x040fe20003f24270 */
[----:B------:R-:W-:Y:S01]  /*0160*/  IMAD.MOV.U32 R5, RZ, RZ, -0x800003 ;  /* 0xff7ffffdff057424 */ /* 0x000fe200078e00ff */
[----:B------:R-:W-:Y:S01]  /*0170*/  ISETP.GT.AND P0, PT, R13, RZ, PT ;  /* 0x000000ff0d00720c */ /* 0x000fe20003f04270 */
[----:B------:R-:W-:-:S03]  /*0180*/  IMAD R9, R9, 0x8, R0 ;  /* 0x0000000809097824 */ /* 0x000fc600078e0200 */
[----:B--2---:R0:W-:Y:S01]  /*0190*/  STG.E desc[UR4][R2.64], R5 ;  /* 0x0000000502007986 */ /* 0x0041e2000c101904 */
[----:B------:R-:W-:Y:S01]  /*01a0*/  IMAD R0, R9, 0x6, R4 ;  /* 0x0000000609007824 */ /* 0x000fe200078e0204 */
[----:B------:R-:W-:-:S05]  /*01b0*/  MOV R9, 0xff7ffffd ;  /* 0xff7ffffd00097802 */ /* 0x000fca0000000f00 */
[----:B------:R-:W-:Y:S05]  /*01c0*/  @!P1 BRA `(.L_x_1) ;  /* 0x00000000002c9947 */ /* 0x000fea0003800000 */
[----:B------:R-:W1:Y:S01]  /*01d0*/  LDC.64 R6, c[0x0][0x388] ;  /* 0x0000e200ff067b82 */ /* 0x000e620000000a00 */
[----:B------:R-:W-:Y:S02]  /*01e0*/  IMAD.MOV.U32 R11, RZ, RZ, R0 ;  /* 0x000000ffff0b7224 */ /* 0x000fe400078e0000 */
[----:B------:R-:W-:-:S07]  /*01f0*/  IMAD.MOV.U32 R8, RZ, RZ, RZ ;  /* 0x000000ffff087224 */ /* 0x000fce00078e00ff */
.L_x_2:
[----:B01----:R-:W-:-:S06]  /*0200*/  IMAD.WIDE.U32 R4, R11, 0x4, R6 ;  /* 0x000000040b047825 */ /* 0x003fcc00078e0006 */
[----:B--2---:R-:W2:Y:S01]  /*0210*/  LDG.E.CONSTANT R4, desc[UR4][R4.64] ;  /* 0x0000000404047981 */ /* 0x004ea2000c1e9900 */
[----:B------:R-:W-:Y:S01]  /*0220*/  IADD3 R8, PT, PT, R8, 0x1, RZ ;  /* 0x0000000108087810 */ /* 0x000fe20007ffe0ff */
[----:B------:R-:W-:-:S03]  /*0230*/  VIADD R11, R11, 0x1 ;  /* 0x000000010b0b7836 */ /* 0x000fc60000000000 */
[----:B------:R-:W-:Y:S02]  /*0240*/  ISETP.GE.AND P1, PT, R8, R13, PT ;  /* 0x0000000d0800720c */ /* 0x000fe40003f26270 */
[----:B--2---:R-:W-:-:S05]  /*0250*/  FMNMX R9, R4, R9, !PT ;  /* 0x0000000904097209 */ /* 0x004fca0007800000 */
[----:B------:R2:W-:Y:S06]  /*0260*/  STG.E desc[UR4][R2.64], R9 ;  /* 0x0000000902007986 */ /* 0x0005ec000c101904 */
[----:B------:R-:W-:Y:S05]  /*0270*/  @!P1 BRA `(.L_x_2) ;  /* 0xfffffffc00e09947 */ /* 0x000fea000383ffff */
.L_x_1:
[----:B------:R-:W-:Y:S05]  /*0280*/  BSYNC.RECONVERGENT B0 ;  /* 0x0000000000007941 */ /* 0x000fea0003800200 */
.L_x_0:
[----:B------:R-:W-:Y:S05]  /*0290*/  @!P0 EXIT ;  /* 0x000000000000894d */ /* 0x000fea0003800000 */
[----:B------:R-:W1:Y:S01]  /*02a0*/  LDC.64 R6, c[0x0][0x388] ;  /* 0x0000e200ff067b82 */ /* 0x000e620000000a00 */
[----:B------:R-:W-:-:S07]  /*02b0*/  IMAD.MOV.U32 R8, RZ, RZ, RZ ;  /* 0x000000ffff087224 */ /* 0x000fce00078e00ff */
.L_x_3:
[----:B01----:R-:W-:-:S06]  /*02c0*/  IMAD.WIDE.U32 R4, R0, 0x4, R6 ;  /* 0x0000000400047825 */ /* 0x003fcc00078e0006 */
[----:B------:R-:W2:Y:S01]  /*02d0*/  LDG.E.CONSTANT R4, desc[UR4][R4.64+0xc] ;  /* 0x00000c0404047981 */ /* 0x000ea2000c1e9900 */
[----:B------:R-:W-:Y:S01]  /*02e0*/  IADD3 R8, PT, PT, R8, 0x1, RZ ;  /* 0x0000000108087810 */ /* 0x000fe20007ffe0ff */
[----:B------:R-:W-:-:S03]  /*02f0*/  VIADD R0, R0, 0x1 ;  /* 0x0000000100007836 */ /* 0x000fc60000000000 */
[----:B------:R-:W-:Y:S02]  /*0300*/  ISETP.GE.AND P0, PT, R8, R13, PT ;  /* 0x0000000d0800720c */ /* 0x000fe40003f06270 */
[----:B--23--:R-:W-:-:S05]  /*0310*/  FMNMX R9, R4, R9, !PT ;  /* 0x0000000904097209 */ /* 0x00cfca0007800000 */
[----:B------:R3:W-:Y:S06]  /*0320*/  STG.E desc[UR4][R2.64], R9 ;  /* 0x0000000902007986 */ /* 0x0007ec000c101904 */
[----:B------:R-:W-:Y:S05]  /*0330*/  @!P0 BRA `(.L_x_3) ;  /* 0xfffffffc00e08947 */ /* 0x000fea000383ffff */
[----:B------:R-:W-:Y:S05]  /*0340*/  EXIT ;  /* 0x000000000000794d */ /* 0x000fea0003800000 */
.L_x_4:
[----:B------:R-:W-:-:S00]  /*0350*/  BRA `(.L_x_4) ;  /* 0xfffffffc00fc7947 */ /* 0x000fc0000383ffff */
[----:B------:R-:W-:-:S00]  /*0360*/  NOP ;  /* 0x0000000000007918 */ /* 0x000fc00000000000 */
        /* <DEDUP_REMOVED lines=9> */
.L_x_5:


//--------------------- .nv.shared.reserved.0     --------------------------
	.section	.nv.shared.reserved.0,"aw",@nobits
	.weak		__nv_reservedSMEM_offset_0_alias
	.size		__nv_reservedSMEM_offset_0_alias, 0, 64
	.other		__nv_reservedSMEM_offset_0_alias,@"STO_CUDA_RESERVED_SHARED STV_DEFAULT"
__nv_reservedSMEM_offset_0_alias:
	.zero		0
	.zero		64


//--------------------- .nv.constant0.default_function_kernel --------------------------
	.section	.nv.constant0.default_function_kernel,"a",@progbits
	.sectionflags	@""
	.align	4
.nv.constant0.default_function_kernel:
	.zero		912


//--------------------- SYMBOLS --------------------------

	.type		.nv.reservedSmem.offset0,@object
	.size		.nv.reservedSmem.offset0,0x4
